//
// Generated by NVIDIA NVVM Compiler
//
// Compiler Build ID: CL-36424714
// Cuda compilation tools, release 13.0, V13.0.88
// Based on NVVM 20.0.0
//

.version 9.0
.target sm_100
.address_size 64

	// .globl	_Z24Koggle_Stone_scan_kernelPfS_j
// _ZZ24Koggle_Stone_scan_kernelPfS_jE2XY has been demoted
// _ZZ22Brent_Kung_scan_kernelPfS_jE2XY has been demoted

.visible .entry _Z24Koggle_Stone_scan_kernelPfS_j(
	.param .u64 .ptr .align 1 _Z24Koggle_Stone_scan_kernelPfS_j_param_0,
	.param .u64 .ptr .align 1 _Z24Koggle_Stone_scan_kernelPfS_j_param_1,
	.param .u32 _Z24Koggle_Stone_scan_kernelPfS_j_param_2
)
{
	.reg .pred 	%p<7>;
	.reg .b32 	%r<18>;
	.reg .b32 	%f<11>;
	.reg .b64 	%rd<9>;
	// demoted variable
	.shared .align 4 .b8 _ZZ24Koggle_Stone_scan_kernelPfS_jE2XY[2048];
	ld.param.u64 	%rd1, [_Z24Koggle_Stone_scan_kernelPfS_j_param_0];
	ld.param.u64 	%rd2, [_Z24Koggle_Stone_scan_kernelPfS_j_param_1];
	ld.param.u32 	%r7, [_Z24Koggle_Stone_scan_kernelPfS_j_param_2];
	mov.u32 	%r8, %ctaid.x;
	mov.u32 	%r1, %ntid.x;
	mov.u32 	%r2, %tid.x;
	mad.lo.s32 	%r3, %r8, %r1, %r2;
	setp.ge.u32 	%p1, %r3, %r7;
	shl.b32 	%r9, %r2, 2;
	mov.u32 	%r10, _ZZ24Koggle_Stone_scan_kernelPfS_jE2XY;
	add.s32 	%r4, %r10, %r9;
	@%p1 bra 	$L__BB0_2;
	cvta.to.global.u64 	%rd3, %rd1;
	mul.wide.u32 	%rd4, %r3, 4;
	add.s64 	%rd5, %rd3, %rd4;
	ld.global.f32 	%f4, [%rd5];
	st.shared.f32 	[%r4], %f4;
	bra.uni 	$L__BB0_3;
$L__BB0_2:
	mov.b32 	%r11, 0;
	st.shared.u32 	[%r4], %r11;
$L__BB0_3:
	setp.lt.u32 	%p2, %r1, 2;
	@%p2 bra 	$L__BB0_10;
	mov.b32 	%r17, 1;
$L__BB0_5:
	bar.sync 	0;
	setp.lt.u32 	%p3, %r2, %r17;
	@%p3 bra 	$L__BB0_7;
	ld.shared.f32 	%f6, [%r4];
	sub.s32 	%r13, %r2, %r17;
	shl.b32 	%r14, %r13, 2;
	add.s32 	%r16, %r10, %r14;
	ld.shared.f32 	%f7, [%r16];
	add.f32 	%f10, %f6, %f7;
$L__BB0_7:
	setp.lt.u32 	%p4, %r2, %r17;
	bar.sync 	0;
	@%p4 bra 	$L__BB0_9;
	st.shared.f32 	[%r4], %f10;
$L__BB0_9:
	shl.b32 	%r17, %r17, 1;
	setp.lt.u32 	%p5, %r17, %r1;
	@%p5 bra 	$L__BB0_5;
$L__BB0_10:
	setp.ge.u32 	%p6, %r3, %r7;
	@%p6 bra 	$L__BB0_12;
	ld.shared.f32 	%f8, [%r4];
	cvta.to.global.u64 	%rd6, %rd2;
	mul.wide.u32 	%rd7, %r3, 4;
	add.s64 	%rd8, %rd6, %rd7;
	st.global.f32 	[%rd8], %f8;
$L__BB0_12:
	ret;

}
	// .globl	_Z22Brent_Kung_scan_kernelPfS_j
.visible .entry _Z22Brent_Kung_scan_kernelPfS_j(
	.param .u64 .ptr .align 1 _Z22Brent_Kung_scan_kernelPfS_j_param_0,
	.param .u64 .ptr .align 1 _Z22Brent_Kung_scan_kernelPfS_j_param_1,
	.param .u32 _Z22Brent_Kung_scan_kernelPfS_j_param_2
)
{
	.reg .pred 	%p<15>;
	.reg .b32 	%r<47>;
	.reg .b32 	%f<32>;
	.reg .b64 	%rd<13>;
	// demoted variable
	.shared .align 4 .b8 _ZZ22Brent_Kung_scan_kernelPfS_jE2XY[2048];
	ld.param.u64 	%rd3, [_Z22Brent_Kung_scan_kernelPfS_j_param_0];
	ld.param.u64 	%rd4, [_Z22Brent_Kung_scan_kernelPfS_j_param_1];
	ld.param.u32 	%r11, [_Z22Brent_Kung_scan_kernelPfS_j_param_2];
	cvta.to.global.u64 	%rd1, %rd4;
	cvta.to.global.u64 	%rd2, %rd3;
	mov.u32 	%r12, %ctaid.x;
	mov.u32 	%r1, %ntid.x;
	mul.lo.s32 	%r13, %r12, %r1;
	shl.b32 	%r14, %r13, 1;
	mov.u32 	%r2, %tid.x;
	add.s32 	%r3, %r14, %r2;
	setp.ge.u32 	%p1, %r3, %r11;
	shl.b32 	%r15, %r2, 2;
	mov.u32 	%r16, _ZZ22Brent_Kung_scan_kernelPfS_jE2XY;
	add.s32 	%r4, %r16, %r15;
	@%p1 bra 	$L__BB1_2;
	mul.wide.u32 	%rd5, %r3, 4;
	add.s64 	%rd6, %rd2, %rd5;
	ld.global.f32 	%f1, [%rd6];
	st.shared.f32 	[%r4], %f1;
$L__BB1_2:
	add.s32 	%r5, %r3, %r1;
	setp.ge.u32 	%p2, %r5, %r11;
	shl.b32 	%r17, %r1, 2;
	add.s32 	%r6, %r4, %r17;
	@%p2 bra 	$L__BB1_4;
	mul.wide.u32 	%rd7, %r5, 4;
	add.s64 	%rd8, %rd2, %rd7;
	ld.global.f32 	%f2, [%rd8];
	st.shared.f32 	[%r6], %f2;
$L__BB1_4:
	shl.b32 	%r19, %r2, 1;
	add.s32 	%r7, %r19, 2;
	mov.b32 	%r46, 1;
$L__BB1_5:
	bar.sync 	0;
	mul.lo.s32 	%r9, %r46, %r7;
	setp.gt.u32 	%p3, %r9, 512;
	@%p3 bra 	$L__BB1_7;
	sub.s32 	%r20, %r9, %r46;
	shl.b32 	%r21, %r20, 2;
	add.s32 	%r23, %r16, %r21;
	ld.shared.f32 	%f3, [%r23+-4];
	shl.b32 	%r24, %r46, 2;
	add.s32 	%r25, %r23, %r24;
	ld.shared.f32 	%f4, [%r25+-4];
	add.f32 	%f5, %f3, %f4;
	st.shared.f32 	[%r25+-4], %f5;
$L__BB1_7:
	shl.b32 	%r46, %r46, 1;
	setp.le.u32 	%p4, %r46, %r1;
	@%p4 bra 	$L__BB1_5;
	bar.sync 	0;
	setp.ne.s32 	%p5, %r2, 0;
	@%p5 bra 	$L__BB1_10;
	ld.shared.f32 	%f6, [_ZZ22Brent_Kung_scan_kernelPfS_jE2XY+1020];
	ld.shared.f32 	%f7, [_ZZ22Brent_Kung_scan_kernelPfS_jE2XY+1532];
	add.f32 	%f8, %f6, %f7;
	st.shared.f32 	[_ZZ22Brent_Kung_scan_kernelPfS_jE2XY+1532], %f8;
$L__BB1_10:
	bar.sync 	0;
	setp.gt.u32 	%p6, %r2, 2;
	@%p6 bra 	$L__BB1_12;
	shl.b32 	%r26, %r7, 8;
	add.s32 	%r28, %r16, %r26;
	ld.shared.f32 	%f9, [%r28+-4];
	ld.shared.f32 	%f10, [%r28+252];
	add.f32 	%f11, %f9, %f10;
	st.shared.f32 	[%r28+252], %f11;
$L__BB1_12:
	bar.sync 	0;
	setp.gt.u32 	%p7, %r2, 6;
	@%p7 bra 	$L__BB1_14;
	shl.b32 	%r29, %r7, 7;
	add.s32 	%r31, %r16, %r29;
	ld.shared.f32 	%f12, [%r31+-4];
	ld.shared.f32 	%f13, [%r31+124];
	add.f32 	%f14, %f12, %f13;
	st.shared.f32 	[%r31+124], %f14;
$L__BB1_14:
	bar.sync 	0;
	setp.gt.u32 	%p8, %r2, 14;
	@%p8 bra 	$L__BB1_16;
	shl.b32 	%r32, %r7, 6;
	add.s32 	%r34, %r16, %r32;
	ld.shared.f32 	%f15, [%r34+-4];
	ld.shared.f32 	%f16, [%r34+60];
	add.f32 	%f17, %f15, %f16;
	st.shared.f32 	[%r34+60], %f17;
$L__BB1_16:
	bar.sync 	0;
	setp.gt.u32 	%p9, %r2, 30;
	@%p9 bra 	$L__BB1_18;
	shl.b32 	%r35, %r7, 5;
	add.s32 	%r37, %r16, %r35;
	ld.shared.f32 	%f18, [%r37+-4];
	ld.shared.f32 	%f19, [%r37+28];
	add.f32 	%f20, %f18, %f19;
	st.shared.f32 	[%r37+28], %f20;
$L__BB1_18:
	bar.sync 	0;
	setp.gt.u32 	%p10, %r2, 62;
	@%p10 bra 	$L__BB1_20;
	shl.b32 	%r38, %r7, 4;
	add.s32 	%r40, %r16, %r38;
	ld.shared.f32 	%f21, [%r40+-4];
	ld.shared.f32 	%f22, [%r40+12];
	add.f32 	%f23, %f21, %f22;
	st.shared.f32 	[%r40+12], %f23;
$L__BB1_20:
	bar.sync 	0;
	setp.gt.u32 	%p11, %r2, 126;
	@%p11 bra 	$L__BB1_22;
	shl.b32 	%r41, %r7, 3;
	add.s32 	%r43, %r16, %r41;
	ld.shared.f32 	%f24, [%r43+-4];
	ld.shared.f32 	%f25, [%r43+4];
	add.f32 	%f26, %f24, %f25;
	st.shared.f32 	[%r43+4], %f26;
$L__BB1_22:
	bar.sync 	0;
	setp.gt.u32 	%p12, %r2, 254;
	@%p12 bra 	$L__BB1_24;
	add.s32 	%r45, %r4, %r15;
	ld.shared.f32 	%f27, [%r45+4];
	ld.shared.f32 	%f28, [%r45+8];
	add.f32 	%f29, %f27, %f28;
	st.shared.f32 	[%r45+8], %f29;
$L__BB1_24:
	setp.ge.u32 	%p13, %r3, %r11;
	bar.sync 	0;
	@%p13 bra 	$L__BB1_26;
	ld.shared.f32 	%f30, [%r4];
	mul.wide.u32 	%rd9, %r3, 4;
	add.s64 	%rd10, %rd1, %rd9;
	st.global.f32 	[%rd10], %f30;
$L__BB1_26:
	setp.ge.u32 	%p14, %r5, %r11;
	@%p14 bra 	$L__BB1_28;
	ld.shared.f32 	%f31, [%r6];
	mul.wide.u32 	%rd11, %r5, 4;
	add.s64 	%rd12, %rd1, %rd11;
	st.global.f32 	[%rd12], %f31;
$L__BB1_28:
	ret;

}


// ===== COMPILED SASS (sm_100) =====

	.target	sm_100

	.elftype	@"ET_EXEC"


//--------------------- .note.nv.tkinfo           --------------------------
	.section	.note.nv.tkinfo,"",@"SHT_NOTE"
	.sectionflags	@"SHF_NOTE_NV_TKINFO"
	.tkinfo
        /*0018*/ 	.word	0x00000002
        /*0030*/ 	.string	""
        /*0030*/ 	.string	"ptxas"
        /*0030*/ 	.string	"Cuda compilation tools, release 13.0, V13.0.88"
        /*0030*/ 	.string	"Build cuda_13.0.r13.0/compiler.36424714_0"
        /*0030*/ 	.string	"-arch sm_100 -m 64 "



//--------------------- .note.nv.cuinfo           --------------------------
	.section	.note.nv.cuinfo,"",@"SHT_NOTE"
	.sectionflags	@"SHF_NOTE_NV_CUINFO"
        /*0018*/ 	.short	0x0002
        /*001a*/ 	.short	0x0064
        /*001c*/ 	.short	0x0082
	.zero		2


//--------------------- .nv.info                  --------------------------
	.section	.nv.info,"",@"SHT_CUDA_INFO"
	.align	4


	//----- nvinfo : EIATTR_REGCOUNT
	.align		4
        /*0000*/ 	.byte	0x04, 0x2f
        /*0002*/ 	.short	(.L_1 - .L_0)
	.align		4
.L_0:
        /*0004*/ 	.word	index@(_Z24Koggle_Stone_scan_kernelPfS_j)
        /*0008*/ 	.word	0x0000000c


	//----- nvinfo : EIATTR_FRAME_SIZE
	.align		4
.L_1:
        /*000c*/ 	.byte	0x04, 0x11
        /*000e*/ 	.short	(.L_3 - .L_2)
	.align		4
.L_2:
        /*0010*/ 	.word	index@(_Z24Koggle_Stone_scan_kernelPfS_j)
        /*0014*/ 	.word	0x00000000


	//----- nvinfo : EIATTR_REGCOUNT
	.align		4
.L_3:
        /*0018*/ 	.byte	0x04, 0x2f
        /*001a*/ 	.short	(.L_5 - .L_4)
	.align		4
.L_4:
        /*001c*/ 	.word	index@(_Z22Brent_Kung_scan_kernelPfS_j)
        /*0020*/ 	.word	0x00000012


	//----- nvinfo : EIATTR_FRAME_SIZE
	.align		4
.L_5:
        /*0024*/ 	.byte	0x04, 0x11
        /*0026*/ 	.short	(.L_7 - .L_6)
	.align		4
.L_6:
        /*0028*/ 	.word	index@(_Z22Brent_Kung_scan_kernelPfS_j)
        /*002c*/ 	.word	0x00000000


	//----- nvinfo : EIATTR_MIN_STACK_SIZE
	.align		4
.L_7:
        /*0030*/ 	.byte	0x04, 0x12
        /*0032*/ 	.short	(.L_9 - .L_8)
	.align		4
.L_8:
        /*0034*/ 	.word	index@(_Z22Brent_Kung_scan_kernelPfS_j)
        /*0038*/ 	.word	0x00000000


	//----- nvinfo : EIATTR_MIN_STACK_SIZE
	.align		4
.L_9:
        /*003c*/ 	.byte	0x04, 0x12
        /*003e*/ 	.short	(.L_11 - .L_10)
	.align		4
.L_10:
        /*0040*/ 	.word	index@(_Z24Koggle_Stone_scan_kernelPfS_j)
        /*0044*/ 	.word	0x00000000
.L_11:


//--------------------- .nv.compat                --------------------------
	.section	.nv.compat,"",@"SHT_CUDA_COMPAT_INFO"
	.align	4
        /*0000*/ 	.byte	0x02, 0x09, 0x00, 0x00, 0x02, 0x02, 0x01, 0x00, 0x02, 0x05, 0x05, 0x00, 0x03, 0x07, 0x01, 0x01
        /*0010*/ 	.byte	0x02, 0x03, 0x00, 0x00, 0x02, 0x06, 0x01, 0x00, 0x04, 0x0b, 0x08, 0x00, 0x09, 0x00, 0x00, 0x00
        /*0020*/ 	.byte	0x00, 0x00, 0x00, 0x00


//--------------------- .nv.info._Z22Brent_Kung_scan_kernelPfS_j --------------------------
	.section	.nv.info._Z22Brent_Kung_scan_kernelPfS_j,"",@"SHT_CUDA_INFO"
	.sectionflags	@""
	.align	4


	//----- nvinfo : EIATTR_CUDA_API_VERSION
	.align		4
        /*0000*/ 	.byte	0x04, 0x37
        /*0002*/ 	.short	(.L_13 - .L_12)
.L_12:
        /*0004*/ 	.word	0x00000082


	//----- nvinfo : EIATTR_KPARAM_INFO
	.align		4
.L_13:
        /*0008*/ 	.byte	0x04, 0x17
        /*000a*/ 	.short	(.L_15 - .L_14)
.L_14:
        /*000c*/ 	.word	0x00000000
        /*0010*/ 	.short	0x0002
        /*0012*/ 	.short	0x0010
        /*0014*/ 	.byte	0x00, 0xf0, 0x11, 0x00


	//----- nvinfo : EIATTR_KPARAM_INFO
	.align		4
.L_15:
        /*0018*/ 	.byte	0x04, 0x17
        /*001a*/ 	.short	(.L_17 - .L_16)
.L_16:
        /*001c*/ 	.word	0x00000000
        /*0020*/ 	.short	0x0001
        /*0022*/ 	.short	0x0008
        /*0024*/ 	.byte	0x00, 0xf5, 0x21, 0x00


	//----- nvinfo : EIATTR_KPARAM_INFO
	.align		4
.L_17:
        /*0028*/ 	.byte	0x04, 0x17
        /*002a*/ 	.short	(.L_19 - .L_18)
.L_18:
        /*002c*/ 	.word	0x00000000
        /*0030*/ 	.short	0x0000
        /*0032*/ 	.short	0x0000
        /*0034*/ 	.byte	0x00, 0xf5, 0x21, 0x00


	//----- nvinfo : EIATTR_SPARSE_MMA_MASK
	.align		4
.L_19:
        /*0038*/ 	.byte	0x03, 0x50
        /*003a*/ 	.short	0x0000


	//----- nvinfo : EIATTR_MAXREG_COUNT
	.align		4
        /*003c*/ 	.byte	0x03, 0x1b
        /*003e*/ 	.short	0x00ff


	//----- nvinfo : EIATTR_NUM_BARRIERS
	.align		4
        /*0040*/ 	.byte	0x02, 0x4c
        /*0042*/ 	.byte	0x01
	.zero		1


	//----- nvinfo : EIATTR_MERCURY_ISA_VERSION
	.align		4
        /*0044*/ 	.byte	0x03, 0x5f
        /*0046*/ 	.short	0x0101


	//----- nvinfo : EIATTR_VRC_CTA_INIT_COUNT
	.align		4
        /*0048*/ 	.byte	0x02, 0x4a
	.zero		1
	.zero		1


	//----- nvinfo : EIATTR_EXIT_INSTR_OFFSETS
	.align		4
        /*004c*/ 	.byte	0x04, 0x1c
        /*004e*/ 	.short	(.L_21 - .L_20)


	//   ....[0]....
.L_20:
        /*0050*/ 	.word	0x00000700


	//   ....[1]....
        /*0054*/ 	.word	0x00000750


	//----- nvinfo : EIATTR_CBANK_PARAM_SIZE
	.align		4
.L_21:
        /*0058*/ 	.byte	0x03, 0x19
        /*005a*/ 	.short	0x0014


	//----- nvinfo : EIATTR_PARAM_CBANK
	.align		4
        /*005c*/ 	.byte	0x04, 0x0a
        /*005e*/ 	.short	(.L_23 - .L_22)
	.align		4
.L_22:
        /*0060*/ 	.word	index@(.nv.constant0._Z22Brent_Kung_scan_kernelPfS_j)
        /*0064*/ 	.short	0x0380
        /*0066*/ 	.short	0x0014


	//----- nvinfo : EIATTR_SW_WAR
	.align		4
.L_23:
        /*0068*/ 	.byte	0x04, 0x36
        /*006a*/ 	.short	(.L_25 - .L_24)
.L_24:
        /*006c*/ 	.word	0x00000008
.L_25:


//--------------------- .nv.info._Z24Koggle_Stone_scan_kernelPfS_j --------------------------
	.section	.nv.info._Z24Koggle_Stone_scan_kernelPfS_j,"",@"SHT_CUDA_INFO"
	.sectionflags	@""
	.align	4


	//----- nvinfo : EIATTR_CUDA_API_VERSION
	.align		4
        /*0000*/ 	.byte	0x04, 0x37
        /*0002*/ 	.short	(.L_27 - .L_26)
.L_26:
        /*0004*/ 	.word	0x00000082


	//----- nvinfo : EIATTR_KPARAM_INFO
	.align		4
.L_27:
        /*0008*/ 	.byte	0x04, 0x17
        /*000a*/ 	.short	(.L_29 - .L_28)
.L_28:
        /*000c*/ 	.word	0x00000000
        /*0010*/ 	.short	0x0002
        /*0012*/ 	.short	0x0010
        /*0014*/ 	.byte	0x00, 0xf0, 0x11, 0x00


	//----- nvinfo : EIATTR_KPARAM_INFO
	.align		4
.L_29:
        /*0018*/ 	.byte	0x04, 0x17
        /*001a*/ 	.short	(.L_31 - .L_30)
.L_30:
        /*001c*/ 	.word	0x00000000
        /*0020*/ 	.short	0x0001
        /*0022*/ 	.short	0x0008
        /*0024*/ 	.byte	0x00, 0xf5, 0x21, 0x00


	//----- nvinfo : EIATTR_KPARAM_INFO
	.align		4
.L_31:
        /*0028*/ 	.byte	0x04, 0x17
        /*002a*/ 	.short	(.L_33 - .L_32)
.L_32:
        /*002c*/ 	.word	0x00000000
        /*0030*/ 	.short	0x0000
        /*0032*/ 	.short	0x0000
        /*0034*/ 	.byte	0x00, 0xf5, 0x21, 0x00


	//----- nvinfo : EIATTR_SPARSE_MMA_MASK
	.align		4
.L_33:
        /*0038*/ 	.byte	0x03, 0x50
        /*003a*/ 	.short	0x0000


	//----- nvinfo : EIATTR_MAXREG_COUNT
	.align		4
        /*003c*/ 	.byte	0x03, 0x1b
        /*003e*/ 	.short	0x00ff


	//----- nvinfo : EIATTR_NUM_BARRIERS
	.align		4
        /*0040*/ 	.byte	0x02, 0x4c
        /*0042*/ 	.byte	0x01
	.zero		1


	//----- nvinfo : EIATTR_MERCURY_ISA_VERSION
	.align		4
        /*0044*/ 	.byte	0x03, 0x5f
        /*0046*/ 	.short	0x0101


	//----- nvinfo : EIATTR_VRC_CTA_INIT_COUNT
	.align		4
        /*0048*/ 	.byte	0x02, 0x4a
	.zero		1
	.zero		1


	//----- nvinfo : EIATTR_EXIT_INSTR_OFFSETS
	.align		4
        /*004c*/ 	.byte	0x04, 0x1c
        /*004e*/ 	.short	(.L_35 - .L_34)


	//   ....[0]....
.L_34:
        /*0050*/ 	.word	0x00000220


	//   ....[1]....
        /*0054*/ 	.word	0x00000270


	//----- nvinfo : EIATTR_CBANK_PARAM_SIZE
	.align		4
.L_35:
        /*0058*/ 	.byte	0x03, 0x19
        /*005a*/ 	.short	0x0014


	//----- nvinfo : EIATTR_PARAM_CBANK
	.align		4
        /*005c*/ 	.byte	0x04, 0x0a
        /*005e*/ 	.short	(.L_37 - .L_36)
	.align		4
.L_36:
        /*0060*/ 	.word	index@(.nv.constant0._Z24Koggle_Stone_scan_kernelPfS_j)
        /*0064*/ 	.short	0x0380
        /*0066*/ 	.short	0x0014


	//----- nvinfo : EIATTR_SW_WAR
	.align		4
.L_37:
        /*0068*/ 	.byte	0x04, 0x36
        /*006a*/ 	.short	(.L_39 - .L_38)
.L_38:
        /*006c*/ 	.word	0x00000008
.L_39:


//--------------------- .nv.callgraph             --------------------------
	.section	.nv.callgraph,"",@"SHT_CUDA_CALLGRAPH"
	.align	4
	.sectionentsize	8
	.align		4
        /*0000*/ 	.word	0x00000000
	.align		4
        /*0004*/ 	.word	0xffffffff
	.align		4
        /*0008*/ 	.word	0x00000000
	.align		4
        /*000c*/ 	.word	0xfffffffe
	.align		4
        /*0010*/ 	.word	0x00000000
	.align		4
        /*0014*/ 	.word	0xfffffffd
	.align		4
        /*0018*/ 	.word	0x00000000
	.align		4
        /*001c*/ 	.word	0xfffffffc


//--------------------- .text._Z22Brent_Kung_scan_kernelPfS_j --------------------------
	.section	.text._Z22Brent_Kung_scan_kernelPfS_j,"ax",@progbits
	.align	128
        .global         _Z22Brent_Kung_scan_kernelPfS_j
        .type           _Z22Brent_Kung_scan_kernelPfS_j,@function
        .size           _Z22Brent_Kung_scan_kernelPfS_j,(.L_x_5 - _Z22Brent_Kung_scan_kernelPfS_j)
        .other          _Z22Brent_Kung_scan_kernelPfS_j,@"STO_CUDA_ENTRY STV_DEFAULT"
_Z22Brent_Kung_scan_kernelPfS_j:
.text._Z22Brent_Kung_scan_kernelPfS_j:
[----:B------:R-:W-:Y:S01]  /*0000*/  LDC R1, c[0x0][0x37c] ;  /* 0x0000df00ff017b82 */ /* 0x000fe20000000800 */
[----:B------:R-:W0:Y:S07]  /*0010*/  S2R R3, SR_TID.X ;  /* 0x0000000000037919 */ /* 0x000e2e0000002100 */
[----:B------:R-:W1:Y:S01]  /*0020*/  S2UR UR4, SR_CTAID.X ;  /* 0x00000000000479c3 */ /* 0x000e620000002500 */
[----:B------:R-:W2:Y:S01]  /*0030*/  LDCU UR5, c[0x0][0x390] ;  /* 0x00007200ff0577ac */ /* 0x000ea20008000800 */
[----:B------:R-:W3:Y:S06]  /*0040*/  LDCU.64 UR6, c[0x0][0x358] ;  /* 0x00006b00ff0677ac */ /* 0x000eec0008000a00 */
[----:B------:R-:W1:Y:S02]  /*0050*/  LDC R15, c[0x0][0x360] ;  /* 0x0000d800ff0f7b82 */ /* 0x000e640000000800 */
[----:B-1----:R-:W-:-:S04]  /*0060*/  IMAD R2, R15, UR4, RZ ;  /* 0x000000040f027c24 */ /* 0x002fc8000f8e02ff */
[----:B0-----:R-:W-:-:S04]  /*0070*/  IMAD R2, R2, 0x2, R3 ;  /* 0x0000000202027824 */ /* 0x001fc800078e0203 */
[C---:B------:R-:W-:Y:S01]  /*0080*/  IMAD.IADD R0, R2.reuse, 0x1, R15 ;  /* 0x0000000102007824 */ /* 0x040fe200078e020f */
[----:B--2---:R-:W-:-:S04]  /*0090*/  ISETP.GE.U32.AND P0, PT, R2, UR5, PT ;  /* 0x0000000502007c0c */ /* 0x004fc8000bf06070 */
[----:B------:R-:W-:-:S09]  /*00a0*/  ISETP.GE.U32.AND P1, PT, R0, UR5, PT ;  /* 0x0000000500007c0c */ /* 0x000fd2000bf26070 */
[----:B------:R-:W0:Y:S08]  /*00b0*/  @!P0 LDC.64 R10, c[0x0][0x380] ;  /* 0x0000e000ff0a8b82 */ /* 0x000e300000000a00 */
[----:B------:R-:W1:Y:S01]  /*00c0*/  @!P1 LDC.64 R12, c[0x0][0x380] ;  /* 0x0000e000ff0c9b82 */ /* 0x000e620000000a00 */
[----:B0-----:R-:W-:-:S06]  /*00d0*/  @!P0 IMAD.WIDE.U32 R10, R2, 0x4, R10 ;  /* 0x00000004020a8825 */ /* 0x001fcc00078e000a */
[----:B---3--:R-:W2:Y:S01]  /*00e0*/  @!P0 LDG.E R11, desc[UR6][R10.64] ;  /* 0x000000060a0b8981 */ /* 0x008ea2000c1e1900 */
[----:B-1----:R-:W-:-:S06]  /*00f0*/  @!P1 IMAD.WIDE.U32 R12, R0, 0x4, R12 ;  /* 0x00000004000c9825 */ /* 0x002fcc00078e000c */
[----:B------:R-:W3:Y:S01]  /*0100*/  @!P1 LDG.E R13, desc[UR6][R12.64] ;  /* 0x000000060c0d9981 */ /* 0x000ee2000c1e1900 */
[----:B------:R-:W0:Y:S01]  /*0110*/  S2UR UR5, SR_CgaCtaId ;  /* 0x00000000000579c3 */ /* 0x000e220000008800 */
[----:B------:R-:W-:Y:S02]  /*0120*/  UMOV UR4, 0x400 ;  /* 0x0000040000047882 */ /* 0x000fe40000000000 */
[----:B0-----:R-:W-:-:S06]  /*0130*/  ULEA UR4, UR5, UR4, 0x18 ;  /* 0x0000000405047291 */ /* 0x001fcc000f8ec0ff */
[----:B------:R-:W-:-:S05]  /*0140*/  MOV R8, UR4 ;  /* 0x0000000400087c02 */ /* 0x000fca0008000f00 */
[----:B------:R-:W-:-:S04]  /*0150*/  IMAD R6, R3, 0x4, R8 ;  /* 0x0000000403067824 */ /* 0x000fc800078e0208 */
[----:B------:R-:W-:Y:S02]  /*0160*/  IMAD R4, R15, 0x4, R6 ;  /* 0x000000040f047824 */ /* 0x000fe400078e0206 */
[----:B------:R-:W-:Y:S01]  /*0170*/  HFMA2 R14, -RZ, RZ, 0, 5.9604644775390625e-08 ;  /* 0x00000001ff0e7431 */ /* 0x000fe200000001ff */
[----:B------:R-:W-:Y:S01]  /*0180*/  LEA R5, R3, 0x2, 0x1 ;  /* 0x0000000203057811 */ /* 0x000fe200078e08ff */
[----:B--2---:R0:W-:Y:S04]  /*0190*/  @!P0 STS [R6], R11 ;  /* 0x0000000b06008388 */ /* 0x0041e80000000800 */
[----:B---3--:R0:W-:Y:S02]  /*01a0*/  @!P1 STS [R4], R13 ;  /* 0x0000000d04009388 */ /* 0x0081e40000000800 */
.L_x_0:
[----:B------:R-:W-:Y:S01]  /*01b0*/  IMAD R7, R5, R14, RZ ;  /* 0x0000000e05077224 */ /* 0x000fe200078e02ff */
[----:B------:R-:W-:Y:S04]  /*01c0*/  BAR.SYNC.DEFER_BLOCKING 0x0 ;  /* 0x0000000000007b1d */ /* 0x000fe80000010000 */
[----:B------:R-:W-:-:S13]  /*01d0*/  ISETP.GT.U32.AND P0, PT, R7, 0x200, PT ;  /* 0x000002000700780c */ /* 0x000fda0003f04070 */
[----:B------:R-:W-:-:S04]  /*01e0*/  @!P0 IMAD.IADD R7, R7, 0x1, -R14 ;  /* 0x0000000107078824 */ /* 0x000fc800078e0a0e */
[----:B------:R-:W-:-:S05]  /*01f0*/  @!P0 IMAD R7, R7, 0x4, R8 ;  /* 0x0000000407078824 */ /* 0x000fca00078e0208 */
[C---:B------:R-:W-:Y:S01]  /*0200*/  @!P0 LEA R9, R14.reuse, R7, 0x2 ;  /* 0x000000070e098211 */ /* 0x040fe200078e10ff */
[----:B------:R-:W-:Y:S01]  /*0210*/  IMAD.SHL.U32 R14, R14, 0x2, RZ ;  /* 0x000000020e0e7824 */ /* 0x000fe200078e00ff */
[----:B------:R-:W-:Y:S04]  /*0220*/  @!P0 LDS R7, [R7+-0x4] ;  /* 0xfffffc0007078984 */ /* 0x000fe80000000800 */
[----:B------:R-:W1:Y:S02]  /*0230*/  @!P0 LDS R10, [R9+-0x4] ;  /* 0xfffffc00090a8984 */ /* 0x000e640000000800 */
[----:B-1----:R-:W-:-:S05]  /*0240*/  @!P0 FADD R10, R7, R10 ;  /* 0x0000000a070a8221 */ /* 0x002fca0000000000 */
[----:B------:R1:W-:Y:S01]  /*0250*/  @!P0 STS [R9+-0x4], R10 ;  /* 0xfffffc0a09008388 */ /* 0x0003e20000000800 */
[----:B------:R-:W-:-:S13]  /*0260*/  ISETP.GT.U32.AND P0, PT, R14, R15, PT ;  /* 0x0000000f0e00720c */ /* 0x000fda0003f04070 */
[----:B-1----:R-:W-:Y:S05]  /*0270*/  @!P0 BRA `(.L_x_0) ;  /* 0xfffffffc00cc8947 */ /* 0x002fea000383ffff */
[----:B------:R-:W-:Y:S01]  /*0280*/  BAR.SYNC.DEFER_BLOCKING 0x0 ;  /* 0x0000000000007b1d */ /* 0x000fe20000010000 */
[C---:B------:R-:W-:Y:S02]  /*0290*/  ISETP.NE.AND P0, PT, R3.reuse, RZ, PT ;  /* 0x000000ff0300720c */ /* 0x040fe40003f05270 */
[----:B------:R-:W-:-:S03]  /*02a0*/  ISETP.GT.U32.AND P1, PT, R3, 0x2, PT ;  /* 0x000000020300780c */ /* 0x000fc60003f24070 */
[----:B------:R-:W1:Y:S08]  /*02b0*/  LDCU UR4, c[0x0][0x390] ;  /* 0x00007200ff0477ac */ /* 0x000e700008000800 */
[----:B------:R-:W2:Y:S01]  /*02c0*/  @!P0 S2R R10, SR_CgaCtaId ;  /* 0x00000000000a8919 */ /* 0x000ea20000008800 */
[----:B------:R-:W-:Y:S02]  /*02d0*/  @!P0 MOV R5, 0x400 ;  /* 0x0000040000058802 */ /* 0x000fe40000000f00 */
[----:B------:R-:W-:-:S02]  /*02e0*/  @!P1 LEA R7, R3, 0x200, 0x9 ;  /* 0x0000020003079811 */ /* 0x000fc400078e48ff */
[----:B--2---:R-:W-:-:S05]  /*02f0*/  @!P0 LEA R8, R10, R5, 0x18 ;  /* 0x000000050a088211 */ /* 0x004fca00078ec0ff */
[----:B------:R-:W-:Y:S01]  /*0300*/  @!P0 LDS R5, [R8+0x3fc] ;  /* 0x0003fc0008058984 */ /* 0x000fe20000000800 */
[----:B------:R-:W-:-:S03]  /*0310*/  @!P1 IMAD.IADD R7, R8, 0x1, R7 ;  /* 0x0000000108079824 */ /* 0x000fc600078e0207 */
[----:B------:R-:W2:Y:S02]  /*0320*/  @!P0 LDS R10, [R8+0x5fc] ;  /* 0x0005fc00080a8984 */ /* 0x000ea40000000800 */
[----:B--2---:R-:W-:-:S05]  /*0330*/  @!P0 FADD R5, R5, R10 ;  /* 0x0000000a05058221 */ /* 0x004fca0000000000 */
[----:B------:R-:W-:Y:S01]  /*0340*/  @!P0 STS [R8+0x5fc], R5 ;  /* 0x0005fc0508008388 */ /* 0x000fe20000000800 */
[----:B------:R-:W-:Y:S01]  /*0350*/  BAR.SYNC.DEFER_BLOCKING 0x0 ;  /* 0x0000000000007b1d */ /* 0x000fe20000010000 */
[----:B------:R-:W-:-:S13]  /*0360*/  ISETP.GT.U32.AND P0, PT, R3, 0x6, PT ;  /* 0x000000060300780c */ /* 0x000fda0003f04070 */
[----:B0-----:R-:W-:-:S04]  /*0370*/  @!P0 LEA R11, R3, 0x100, 0x8 ;  /* 0x00000100030b8811 */ /* 0x001fc800078e40ff */
[----:B------:R-:W-:Y:S01]  /*0380*/  @!P0 IADD3 R11, PT, PT, R8, R11, RZ ;  /* 0x0000000b080b8210 */ /* 0x000fe20007ffe0ff */
[----:B------:R-:W-:Y:S04]  /*0390*/  @!P1 LDS R9, [R7+-0x4] ;  /* 0xfffffc0007099984 */ /* 0x000fe80000000800 */
[----:B------:R-:W0:Y:S02]  /*03a0*/  @!P1 LDS R10, [R7+0xfc] ;  /* 0x0000fc00070a9984 */ /* 0x000e240000000800 */
[----:B0-----:R-:W-:-:S05]  /*03b0*/  @!P1 FADD R10, R9, R10 ;  /* 0x0000000a090a9221 */ /* 0x001fca0000000000 */
[----:B------:R-:W-:Y:S01]  /*03c0*/  @!P1 STS [R7+0xfc], R10 ;  /* 0x0000fc0a07009388 */ /* 0x000fe20000000800 */
[----:B------:R-:W-:Y:S01]  /*03d0*/  BAR.SYNC.DEFER_BLOCKING 0x0 ;  /* 0x0000000000007b1d */ /* 0x000fe20000010000 */
[----:B------:R-:W-:-:S13]  /*03e0*/  ISETP.GT.U32.AND P1, PT, R3, 0xe, PT ;  /* 0x0000000e0300780c */ /* 0x000fda0003f24070 */
[----:B------:R-:W-:-:S05]  /*03f0*/  @!P1 LEA R5, R3, 0x80, 0x7 ;  /* 0x0000008003059811 */ /* 0x000fca00078e38ff */
[----:B------:R-:W-:Y:S01]  /*0400*/  @!P1 IMAD.IADD R5, R8, 0x1, R5 ;  /* 0x0000000108059824 */ /* 0x000fe200078e0205 */
        /* <DEDUP_REMOVED lines=14> */
[----:B------:R-:W-:-:S04]  /*04f0*/  @!P1 LEA R11, R3, 0x20, 0x5 ;  /* 0x00000020030b9811 */ /* 0x000fc800078e28ff */
        /* <DEDUP_REMOVED lines=14> */
[----:B------:R-:W-:-:S05]  /*05e0*/  ISETP.GT.U32.AND P1, PT, R3, 0xfe, PT ;  /* 0x000000fe0300780c */ /* 0x000fca0003f24070 */
[----:B------:R-:W-:Y:S04]  /*05f0*/  @!P0 LDS R8, [R5+-0x4] ;  /* 0xfffffc0005088984 */ /* 0x000fe80000000800 */
[----:B------:R-:W0:Y:S02]  /*0600*/  @!P0 LDS R7, [R5+0x4] ;  /* 0x0000040005078984 */ /* 0x000e240000000800 */
[----:B0-----:R-:W-:Y:S02]  /*0610*/  @!P0 FADD R12, R8, R7 ;  /* 0x00000007080c8221 */ /* 0x001fe40000000000 */
[----:B------:R-:W-:-:S03]  /*0620*/  @!P1 LEA R7, R3, R6, 0x2 ;  /* 0x0000000603079211 */ /* 0x000fc600078e10ff */
[----:B------:R-:W-:Y:S01]  /*0630*/  @!P0 STS [R5+0x4], R12 ;  /* 0x0000040c05008388 */ /* 0x000fe20000000800 */
[----:B------:R-:W-:Y:S01]  /*0640*/  BAR.SYNC.DEFER_BLOCKING 0x0 ;  /* 0x0000000000007b1d */ /* 0x000fe20000010000 */
[----:B-1----:R-:W-:-:S05]  /*0650*/  ISETP.GE.U32.AND P0, PT, R2, UR4, PT ;  /* 0x0000000402007c0c */ /* 0x002fca000bf06070 */
[----:B------:R-:W-:Y:S04]  /*0660*/  @!P1 LDS R3, [R7+0x4] ;  /* 0x0000040007039984 */ /* 0x000fe80000000800 */
[----:B------:R-:W0:Y:S02]  /*0670*/  @!P1 LDS R8, [R7+0x8] ;  /* 0x0000080007089984 */ /* 0x000e240000000800 */
[----:B0-----:R-:W-:Y:S02]  /*0680*/  @!P1 FADD R10, R3, R8 ;  /* 0x00000008030a9221 */ /* 0x001fe40000000000 */
[----:B------:R-:W0:Y:S03]  /*0690*/  @!P0 LDC.64 R8, c[0x0][0x388] ;  /* 0x0000e200ff088b82 */ /* 0x000e260000000a00 */
[----:B------:R-:W-:Y:S05]  /*06a0*/  @!P1 STS [R7+0x8], R10 ;  /* 0x0000080a07009388 */ /* 0x000fea0000000800 */
[----:B------:R-:W-:Y:S01]  /*06b0*/  BAR.SYNC.DEFER_BLOCKING 0x0 ;  /* 0x0000000000007b1d */ /* 0x000fe20000010000 */
[----:B------:R-:W-:Y:S01]  /*06c0*/  ISETP.GE.U32.AND P1, PT, R0, UR4, PT ;  /* 0x0000000400007c0c */ /* 0x000fe2000bf26070 */
[----:B0-----:R-:W-:-:S04]  /*06d0*/  @!P0 IMAD.WIDE.U32 R2, R2, 0x4, R8 ;  /* 0x0000000402028825 */ /* 0x001fc800078e0008 */
[----:B------:R-:W0:Y:S04]  /*06e0*/  @!P0 LDS R11, [R6] ;  /* 0x00000000060b8984 */ /* 0x000e280000000800 */
[----:B0-----:R0:W-:Y:S04]  /*06f0*/  @!P0 STG.E desc[UR6][R2.64], R11 ;  /* 0x0000000b02008986 */ /* 0x0011e8000c101906 */
[----:B------:R-:W-:Y:S05]  /*0700*/  @P1 EXIT ;  /* 0x000000000000194d */ /* 0x000fea0003800000 */
[----:B------:R-:W1:Y:S01]  /*0710*/  LDS R5, [R4] ;  /* 0x0000000004057984 */ /* 0x000e620000000800 */
[----:B0-----:R-:W0:Y:S02]  /*0720*/  LDC.64 R2, c[0x0][0x388] ;  /* 0x0000e200ff027b82 */ /* 0x001e240000000a00 */
[----:B0-----:R-:W-:-:S05]  /*0730*/  IMAD.WIDE.U32 R2, R0, 0x4, R2 ;  /* 0x0000000400027825 */ /* 0x001fca00078e0002 */
[----:B-1----:R-:W-:Y:S01]  /*0740*/  STG.E desc[UR6][R2.64], R5 ;  /* 0x0000000502007986 */ /* 0x002fe2000c101906 */
[----:B------:R-:W-:Y:S05]  /*0750*/  EXIT ;  /* 0x000000000000794d */ /* 0x000fea0003800000 */
.L_x_1:
[----:B------:R-:W-:-:S00]  /*0760*/  BRA `(.L_x_1) ;  /* 0xfffffffc00fc7947 */ /* 0x000fc0000383ffff */
[----:B------:R-:W-:-:S00]  /*0770*/  NOP ;  /* 0x0000000000007918 */ /* 0x000fc00000000000 */
        /* <DEDUP_REMOVED lines=8> */
.L_x_5:


//--------------------- .text._Z24Koggle_Stone_scan_kernelPfS_j --------------------------
	.section	.text._Z24Koggle_Stone_scan_kernelPfS_j,"ax",@progbits
	.align	128
        .global         _Z24Koggle_Stone_scan_kernelPfS_j
        .type           _Z24Koggle_Stone_scan_kernelPfS_j,@function
        .size           _Z24Koggle_Stone_scan_kernelPfS_j,(.L_x_6 - _Z24Koggle_Stone_scan_kernelPfS_j)
        .other          _Z24Koggle_Stone_scan_kernelPfS_j,@"STO_CUDA_ENTRY STV_DEFAULT"
_Z24Koggle_Stone_scan_kernelPfS_j:
.text._Z24Koggle_Stone_scan_kernelPfS_j:
[----:B------:R-:W-:Y:S01]  /*0000*/  LDC R1, c[0x0][0x37c] ;  /* 0x0000df00ff017b82 */ /* 0x000fe20000000800 */
[----:B------:R-:W0:Y:S07]  /*0010*/  S2R R9, SR_TID.X ;  /* 0x0000000000097919 */ /* 0x000e2e0000002100 */
[----:B------:R-:W0:Y:S01]  /*0020*/  S2UR UR4, SR_CTAID.X ;  /* 0x00000000000479c3 */ /* 0x000e220000002500 */
[----:B------:R-:W1:Y:S01]  /*0030*/  LDCU UR5, c[0x0][0x390] ;  /* 0x00007200ff0577ac */ /* 0x000e620008000800 */
[----:B------:R-:W2:Y:S06]  /*0040*/  LDCU.64 UR6, c[0x0][0x358] ;  /* 0x00006b00ff0677ac */ /* 0x000eac0008000a00 */
[----:B------:R-:W0:Y:S02]  /*0050*/  LDC R4, c[0x0][0x360] ;  /* 0x0000d800ff047b82 */ /* 0x000e240000000800 */
[----:B0-----:R-:W-:-:S05]  /*0060*/  IMAD R5, R4, UR4, R9 ;  /* 0x0000000404057c24 */ /* 0x001fca000f8e0209 */
[----:B-1----:R-:W-:-:S13]  /*0070*/  ISETP.GE.U32.AND P0, PT, R5, UR5, PT ;  /* 0x0000000505007c0c */ /* 0x002fda000bf06070 */
[----:B------:R-:W0:Y:S02]  /*0080*/  @!P0 LDC.64 R2, c[0x0][0x380] ;  /* 0x0000e000ff028b82 */ /* 0x000e240000000a00 */
[----:B0-----:R-:W-:-:S06]  /*0090*/  @!P0 IMAD.WIDE.U32 R2, R5, 0x4, R2 ;  /* 0x0000000405028825 */ /* 0x001fcc00078e0002 */
[----:B--2---:R-:W2:Y:S01]  /*00a0*/  @!P0 LDG.E R3, desc[UR6][R2.64] ;  /* 0x0000000602038981 */ /* 0x004ea2000c1e1900 */
[----:B------:R-:W0:Y:S01]  /*00b0*/  S2UR UR5, SR_CgaCtaId ;  /* 0x00000000000579c3 */ /* 0x000e220000008800 */
[----:B------:R-:W-:Y:S01]  /*00c0*/  UMOV UR4, 0x400 ;  /* 0x0000040000047882 */ /* 0x000fe20000000000 */
[----:B------:R-:W-:Y:S01]  /*00d0*/  ISETP.GE.U32.AND P1, PT, R4, 0x2, PT ;  /* 0x000000020400780c */ /* 0x000fe20003f26070 */
[----:B0-----:R-:W-:-:S06]  /*00e0*/  ULEA UR4, UR5, UR4, 0x18 ;  /* 0x0000000405047291 */ /* 0x001fcc000f8ec0ff */
[----:B------:R-:W-:-:S05]  /*00f0*/  LEA R0, R9, UR4, 0x2 ;  /* 0x0000000409007c11 */ /* 0x000fca000f8e10ff */
[----:B--2---:R0:W-:Y:S04]  /*0100*/  @!P0 STS [R0], R3 ;  /* 0x0000000300008388 */ /* 0x0041e80000000800 */
[----:B------:R0:W-:Y:S01]  /*0110*/  @P0 STS [R0], RZ ;  /* 0x000000ff00000388 */ /* 0x0001e20000000800 */
[----:B------:R-:W-:Y:S05]  /*0120*/  @!P1 BRA `(.L_x_2) ;  /* 0x0000000000349947 */ /* 0x000fea0003800000 */
[----:B------:R-:W-:-:S05]  /*0130*/  UMOV UR5, 0x1 ;  /* 0x0000000100057882 */ /* 0x000fca0000000000 */
.L_x_3:
[----:B------:R-:W-:Y:S01]  /*0140*/  BAR.SYNC.DEFER_BLOCKING 0x0 ;  /* 0x0000000000007b1d */ /* 0x000fe20000010000 */
[----:B------:R-:W-:-:S13]  /*0150*/  ISETP.GE.U32.AND P0, PT, R9, UR5, PT ;  /* 0x0000000509007c0c */ /* 0x000fda000bf06070 */
[----:B------:R-:W-:Y:S01]  /*0160*/  @P0 VIADD R2, R9, -UR5 ;  /* 0x8000000509020c36 */ /* 0x000fe20008000000 */
[----:B------:R-:W-:-:S04]  /*0170*/  USHF.L.U32 UR5, UR5, 0x1, URZ ;  /* 0x0000000105057899 */ /* 0x000fc800080006ff */
[----:B0-----:R-:W-:Y:S02]  /*0180*/  @P0 LEA R3, R2, UR4, 0x2 ;  /* 0x0000000402030c11 */ /* 0x001fe4000f8e10ff */
[----:B------:R-:W-:Y:S04]  /*0190*/  @P0 LDS R2, [R0] ;  /* 0x0000000000020984 */ /* 0x000fe80000000800 */
[----:B------:R-:W0:Y:S02]  /*01a0*/  @P0 LDS R3, [R3] ;  /* 0x0000000003030984 */ /* 0x000e240000000800 */
[----:B0-----:R-:W-:Y:S01]  /*01b0*/  @P0 FADD R7, R2, R3 ;  /* 0x0000000302070221 */ /* 0x001fe20000000000 */
[----:B------:R-:W-:Y:S06]  /*01c0*/  BAR.SYNC.DEFER_BLOCKING 0x0 ;  /* 0x0000000000007b1d */ /* 0x000fec0000010000 */
[----:B------:R1:W-:Y:S01]  /*01d0*/  @P0 STS [R0], R7 ;  /* 0x0000000700000388 */ /* 0x0003e20000000800 */
[----:B------:R-:W-:-:S13]  /*01e0*/  ISETP.LE.U32.AND P0, PT, R4, UR5, PT ;  /* 0x0000000504007c0c */ /* 0x000fda000bf03070 */
[----:B-1----:R-:W-:Y:S05]  /*01f0*/  @!P0 BRA `(.L_x_3) ;  /* 0xfffffffc00d08947 */ /* 0x002fea000383ffff */
.L_x_2:
[----:B------:R-:W1:Y:S02]  /*0200*/  LDCU UR4, c[0x0][0x390] ;  /* 0x00007200ff0477ac */ /* 0x000e640008000800 */
[----:B-1----:R-:W-:-:S13]  /*0210*/  ISETP.GE.U32.AND P0, PT, R5, UR4, PT ;  /* 0x0000000405007c0c */ /* 0x002fda000bf06070 */
[----:B------:R-:W-:Y:S05]  /*0220*/  @P0 EXIT ;  /* 0x000000000000094d */ /* 0x000fea0003800000 */
[----:B------:R-:W1:Y:S01]  /*0230*/  LDS R7, [R0] ;  /* 0x0000000000077984 */ /* 0x000e620000000800 */
[----:B0-----:R-:W0:Y:S02]  /*0240*/  LDC.64 R2, c[0x0][0x388] ;  /* 0x0000e200ff027b82 */ /* 0x001e240000000a00 */
[----:B0-----:R-:W-:-:S05]  /*0250*/  IMAD.WIDE.U32 R2, R5, 0x4, R2 ;  /* 0x0000000405027825 */ /* 0x001fca00078e0002 */
[----:B-1----:R-:W-:Y:S01]  /*0260*/  STG.E desc[UR6][R2.64], R7 ;  /* 0x0000000702007986 */ /* 0x002fe2000c101906 */
[----:B------:R-:W-:Y:S05]  /*0270*/  EXIT ;  /* 0x000000000000794d */ /* 0x000fea0003800000 */
.L_x_4:
        /* <DEDUP_REMOVED lines=16> */
.L_x_6:


//--------------------- .nv.shared._Z22Brent_Kung_scan_kernelPfS_j --------------------------
	.section	.nv.shared._Z22Brent_Kung_scan_kernelPfS_j,"aw",@nobits
	.sectionflags	@""
	.align	4
.nv.shared._Z22Brent_Kung_scan_kernelPfS_j:
	.zero		3072


//--------------------- .nv.shared.reserved.0     --------------------------
	.section	.nv.shared.reserved.0,"aw",@nobits
	.weak		__nv_reservedSMEM_offset_0_alias
	.size		__nv_reservedSMEM_offset_0_alias, 0, 64
	.other		__nv_reservedSMEM_offset_0_alias,@"STO_CUDA_RESERVED_SHARED STV_DEFAULT"
__nv_reservedSMEM_offset_0_alias:
	.zero		0
	.zero		64


//--------------------- .nv.shared._Z24Koggle_Stone_scan_kernelPfS_j --------------------------
	.section	.nv.shared._Z24Koggle_Stone_scan_kernelPfS_j,"aw",@nobits
	.sectionflags	@""
	.align	4
.nv.shared._Z24Koggle_Stone_scan_kernelPfS_j:
	.zero		3072


//--------------------- .nv.constant0._Z22Brent_Kung_scan_kernelPfS_j --------------------------
	.section	.nv.constant0._Z22Brent_Kung_scan_kernelPfS_j,"a",@progbits
	.sectionflags	@""
	.align	4
.nv.constant0._Z22Brent_Kung_scan_kernelPfS_j:
	.zero		916


//--------------------- .nv.constant0._Z24Koggle_Stone_scan_kernelPfS_j --------------------------
	.section	.nv.constant0._Z24Koggle_Stone_scan_kernelPfS_j,"a",@progbits
	.sectionflags	@""
	.align	4
.nv.constant0._Z24Koggle_Stone_scan_kernelPfS_j:
	.zero		916


//--------------------- SYMBOLS --------------------------

	.type		.nv.reservedSmem.offset0,@object
	.size		.nv.reservedSmem.offset0,0x4
	.type		.nv.reservedSmem.cap,@object
	.size		.nv.reservedSmem.cap,0x4
